//
// Generated by NVIDIA NVVM Compiler
//
// Compiler Build ID: CL-36424714
// Cuda compilation tools, release 13.0, V13.0.88
// Based on NVVM 20.0.0
//

.version 9.0
.target sm_100
.address_size 64

	// .globl	_Z3addPiS_S_

.visible .entry _Z3addPiS_S_(
	.param .u64 .ptr .align 1 _Z3addPiS_S__param_0,
	.param .u64 .ptr .align 1 _Z3addPiS_S__param_1,
	.param .u64 .ptr .align 1 _Z3addPiS_S__param_2
)
{
	.reg .b32 	%r<6>;
	.reg .b64 	%rd<10>;

	ld.param.u64 	%rd1, [_Z3addPiS_S__param_0];
	ld.param.u64 	%rd2, [_Z3addPiS_S__param_1];
	ld.param.u64 	%rd3, [_Z3addPiS_S__param_2];
	cvta.to.global.u64 	%rd4, %rd2;
	cvta.to.global.u64 	%rd5, %rd1;
	cvta.to.global.u64 	%rd6, %rd3;
	mov.u32 	%r1, %ctaid.x;
	ld.global.u32 	%r2, [%rd6];
	mul.wide.u32 	%rd7, %r1, 4;
	add.s64 	%rd8, %rd5, %rd7;
	ld.global.u32 	%r3, [%rd8];
	add.s64 	%rd9, %rd4, %rd7;
	ld.global.u32 	%r4, [%rd9];
	mad.lo.s32 	%r5, %r3, %r2, %r4;
	st.global.u32 	[%rd9], %r5;
	ret;

}


// ===== COMPILED SASS (sm_100) =====

	.target	sm_100

	.elftype	@"ET_EXEC"


//--------------------- .note.nv.tkinfo           --------------------------
	.section	.note.nv.tkinfo,"",@"SHT_NOTE"
	.sectionflags	@"SHF_NOTE_NV_TKINFO"
	.tkinfo
        /*0018*/ 	.word	0x00000002
        /*0030*/ 	.string	""
        /*0030*/ 	.string	"ptxas"
        /*0030*/ 	.string	"Cuda compilation tools, release 13.0, V13.0.88"
        /*0030*/ 	.string	"Build cuda_13.0.r13.0/compiler.36424714_0"
        /*0030*/ 	.string	"-arch sm_100 -m 64 "



//--------------------- .note.nv.cuinfo           --------------------------
	.section	.note.nv.cuinfo,"",@"SHT_NOTE"
	.sectionflags	@"SHF_NOTE_NV_CUINFO"
        /*0018*/ 	.short	0x0002
        /*001a*/ 	.short	0x0064
        /*001c*/ 	.short	0x0082
	.zero		2


//--------------------- .nv.info                  --------------------------
	.section	.nv.info,"",@"SHT_CUDA_INFO"
	.align	4


	//----- nvinfo : EIATTR_REGCOUNT
	.align		4
        /*0000*/ 	.byte	0x04, 0x2f
        /*0002*/ 	.short	(.L_1 - .L_0)
	.align		4
.L_0:
        /*0004*/ 	.word	index@(_Z3addPiS_S_)
        /*0008*/ 	.word	0x0000000c


	//----- nvinfo : EIATTR_FRAME_SIZE
	.align		4
.L_1:
        /*000c*/ 	.byte	0x04, 0x11
        /*000e*/ 	.short	(.L_3 - .L_2)
	.align		4
.L_2:
        /*0010*/ 	.word	index@(_Z3addPiS_S_)
        /*0014*/ 	.word	0x00000000


	//----- nvinfo : EIATTR_MIN_STACK_SIZE
	.align		4
.L_3:
        /*0018*/ 	.byte	0x04, 0x12
        /*001a*/ 	.short	(.L_5 - .L_4)
	.align		4
.L_4:
        /*001c*/ 	.word	index@(_Z3addPiS_S_)
        /*0020*/ 	.word	0x00000000
.L_5:


//--------------------- .nv.compat                --------------------------
	.section	.nv.compat,"",@"SHT_CUDA_COMPAT_INFO"
	.align	4
        /*0000*/ 	.byte	0x02, 0x09, 0x00, 0x00, 0x02, 0x02, 0x01, 0x00, 0x02, 0x05, 0x05, 0x00, 0x03, 0x07, 0x01, 0x01
        /*0010*/ 	.byte	0x02, 0x03, 0x00, 0x00, 0x02, 0x06, 0x01, 0x00, 0x04, 0x0b, 0x08, 0x00, 0x09, 0x00, 0x00, 0x00
        /*0020*/ 	.byte	0x00, 0x00, 0x00, 0x00


//--------------------- .nv.info._Z3addPiS_S_     --------------------------
	.section	.nv.info._Z3addPiS_S_,"",@"SHT_CUDA_INFO"
	.sectionflags	@""
	.align	4


	//----- nvinfo : EIATTR_CUDA_API_VERSION
	.align		4
        /*0000*/ 	.byte	0x04, 0x37
        /*0002*/ 	.short	(.L_7 - .L_6)
.L_6:
        /*0004*/ 	.word	0x00000082


	//----- nvinfo : EIATTR_KPARAM_INFO
	.align		4
.L_7:
        /*0008*/ 	.byte	0x04, 0x17
        /*000a*/ 	.short	(.L_9 - .L_8)
.L_8:
        /*000c*/ 	.word	0x00000000
        /*0010*/ 	.short	0x0002
        /*0012*/ 	.short	0x0010
        /*0014*/ 	.byte	0x00, 0xf5, 0x21, 0x00


	//----- nvinfo : EIATTR_KPARAM_INFO
	.align		4
.L_9:
        /*0018*/ 	.byte	0x04, 0x17
        /*001a*/ 	.short	(.L_11 - .L_10)
.L_10:
        /*001c*/ 	.word	0x00000000
        /*0020*/ 	.short	0x0001
        /*0022*/ 	.short	0x0008
        /*0024*/ 	.byte	0x00, 0xf5, 0x21, 0x00


	//----- nvinfo : EIATTR_KPARAM_INFO
	.align		4
.L_11:
        /*0028*/ 	.byte	0x04, 0x17
        /*002a*/ 	.short	(.L_13 - .L_12)
.L_12:
        /*002c*/ 	.word	0x00000000
        /*0030*/ 	.short	0x0000
        /*0032*/ 	.short	0x0000
        /*0034*/ 	.byte	0x00, 0xf5, 0x21, 0x00


	//----- nvinfo : EIATTR_SPARSE_MMA_MASK
	.align		4
.L_13:
        /*0038*/ 	.byte	0x03, 0x50
        /*003a*/ 	.short	0x0000


	//----- nvinfo : EIATTR_MAXREG_COUNT
	.align		4
        /*003c*/ 	.byte	0x03, 0x1b
        /*003e*/ 	.short	0x00ff


	//----- nvinfo : EIATTR_MERCURY_ISA_VERSION
	.align		4
        /*0040*/ 	.byte	0x03, 0x5f
        /*0042*/ 	.short	0x0101


	//----- nvinfo : EIATTR_VRC_CTA_INIT_COUNT
	.align		4
        /*0044*/ 	.byte	0x02, 0x4a
	.zero		1
	.zero		1


	//----- nvinfo : EIATTR_EXIT_INSTR_OFFSETS
	.align		4
        /*0048*/ 	.byte	0x04, 0x1c
        /*004a*/ 	.short	(.L_15 - .L_14)


	//   ....[0]....
.L_14:
        /*004c*/ 	.word	0x000000d0


	//----- nvinfo : EIATTR_CBANK_PARAM_SIZE
	.align		4
.L_15:
        /*0050*/ 	.byte	0x03, 0x19
        /*0052*/ 	.short	0x0018


	//----- nvinfo : EIATTR_PARAM_CBANK
	.align		4
        /*0054*/ 	.byte	0x04, 0x0a
        /*0056*/ 	.short	(.L_17 - .L_16)
	.align		4
.L_16:
        /*0058*/ 	.word	index@(.nv.constant0._Z3addPiS_S_)
        /*005c*/ 	.short	0x0380
        /*005e*/ 	.short	0x0018


	//----- nvinfo : EIATTR_SW_WAR
	.align		4
.L_17:
        /*0060*/ 	.byte	0x04, 0x36
        /*0062*/ 	.short	(.L_19 - .L_18)
.L_18:
        /*0064*/ 	.word	0x00000008
.L_19:


//--------------------- .nv.callgraph             --------------------------
	.section	.nv.callgraph,"",@"SHT_CUDA_CALLGRAPH"
	.align	4
	.sectionentsize	8
	.align		4
        /*0000*/ 	.word	0x00000000
	.align		4
        /*0004*/ 	.word	0xffffffff
	.align		4
        /*0008*/ 	.word	0x00000000
	.align		4
        /*000c*/ 	.word	0xfffffffe
	.align		4
        /*0010*/ 	.word	0x00000000
	.align		4
        /*0014*/ 	.word	0xfffffffd
	.align		4
        /*0018*/ 	.word	0x00000000
	.align		4
        /*001c*/ 	.word	0xfffffffc


//--------------------- .text._Z3addPiS_S_        --------------------------
	.section	.text._Z3addPiS_S_,"ax",@progbits
	.align	128
        .global         _Z3addPiS_S_
        .type           _Z3addPiS_S_,@function
        .size           _Z3addPiS_S_,(.L_x_1 - _Z3addPiS_S_)
        .other          _Z3addPiS_S_,@"STO_CUDA_ENTRY STV_DEFAULT"
_Z3addPiS_S_:
.text._Z3addPiS_S_:
[----:B------:R-:W-:Y:S01]  /*0000*/  LDC R1, c[0x0][0x37c] ;  /* 0x0000df00ff017b82 */ /* 0x000fe20000000800 */
[----:B------:R-:W0:Y:S07]  /*0010*/  S2R R9, SR_CTAID.X ;  /* 0x0000000000097919 */ /* 0x000e2e0000002500 */
[----:B------:R-:W0:Y:S01]  /*0020*/  LDC.64 R4, c[0x0][0x380] ;  /* 0x0000e000ff047b82 */ /* 0x000e220000000a00 */
[----:B------:R-:W1:Y:S07]  /*0030*/  LDCU.64 UR4, c[0x0][0x358] ;  /* 0x00006b00ff0477ac */ /* 0x000e6e0008000a00 */
[----:B------:R-:W2:Y:S08]  /*0040*/  LDC.64 R6, c[0x0][0x388] ;  /* 0x0000e200ff067b82 */ /* 0x000eb00000000a00 */
[----:B------:R-:W3:Y:S01]  /*0050*/  LDC.64 R2, c[0x0][0x390] ;  /* 0x0000e400ff027b82 */ /* 0x000ee20000000a00 */
[----:B0-----:R-:W-:-:S04]  /*0060*/  IMAD.WIDE.U32 R4, R9, 0x4, R4 ;  /* 0x0000000409047825 */ /* 0x001fc800078e0004 */
[----:B--2---:R-:W-:Y:S02]  /*0070*/  IMAD.WIDE.U32 R6, R9, 0x4, R6 ;  /* 0x0000000409067825 */ /* 0x004fe400078e0006 */
[----:B-1----:R-:W2:Y:S04]  /*0080*/  LDG.E R5, desc[UR4][R4.64] ;  /* 0x0000000404057981 */ /* 0x002ea8000c1e1900 */
[----:B---3--:R-:W2:Y:S04]  /*0090*/  LDG.E R2, desc[UR4][R2.64] ;  /* 0x0000000402027981 */ /* 0x008ea8000c1e1900 */
[----:B------:R-:W2:Y:S02]  /*00a0*/  LDG.E R0, desc[UR4][R6.64] ;  /* 0x0000000406007981 */ /* 0x000ea4000c1e1900 */
[----:B--2---:R-:W-:-:S05]  /*00b0*/  IMAD R9, R2, R5, R0 ;  /* 0x0000000502097224 */ /* 0x004fca00078e0200 */
[----:B------:R-:W-:Y:S01]  /*00c0*/  STG.E desc[UR4][R6.64], R9 ;  /* 0x0000000906007986 */ /* 0x000fe2000c101904 */
[----:B------:R-:W-:Y:S05]  /*00d0*/  EXIT ;  /* 0x000000000000794d */ /* 0x000fea0003800000 */
.L_x_0:
[----:B------:R-:W-:-:S00]  /*00e0*/  BRA `(.L_x_0) ;  /* 0xfffffffc00fc7947 */ /* 0x000fc0000383ffff */
[----:B------:R-:W-:-:S00]  /*00f0*/  NOP ;  /* 0x0000000000007918 */ /* 0x000fc00000000000 */
        /* <DEDUP_REMOVED lines=8> */
.L_x_1:


//--------------------- .nv.shared.reserved.0     --------------------------
	.section	.nv.shared.reserved.0,"aw",@nobits
	.weak		__nv_reservedSMEM_offset_0_alias
	.size		__nv_reservedSMEM_offset_0_alias, 0, 64
	.other		__nv_reservedSMEM_offset_0_alias,@"STO_CUDA_RESERVED_SHARED STV_DEFAULT"
__nv_reservedSMEM_offset_0_alias:
	.zero		0
	.zero		64


//--------------------- .nv.constant0._Z3addPiS_S_ --------------------------
	.section	.nv.constant0._Z3addPiS_S_,"a",@progbits
	.sectionflags	@""
	.align	4
.nv.constant0._Z3addPiS_S_:
	.zero		920


//--------------------- SYMBOLS --------------------------

	.type		.nv.reservedSmem.offset0,@object
	.size		.nv.reservedSmem.offset0,0x4
